	.headerflags	@"EF_CUDA_TEXMODE_UNIFIED EF_CUDA_64BIT_ADDRESS EF_CUDA_ACCELERATORS EF_CUDA_SM90 EF_CUDA_VIRTUAL_SM(EF_CUDA_SM90)"
	.elftype	@"ET_EXEC"


//--------------------- .nv.info                  --------------------------
	.section	.nv.info,"",@"SHT_CUDA_INFO"
	.align	4


	//----- nvinfo : EIATTR_REGCOUNT
	.align		4
        /*0000*/ 	.byte	0x04, 0x2f
        /*0002*/ 	.short	(.L_1 - .L_0)
	.align		4
.L_0:
        /*0004*/ 	.word	index@(triton_poi_fused__softmax_mul_1)
        /*0008*/ 	.word	0x00000014


	//----- nvinfo : EIATTR_MIN_STACK_SIZE
	.align		4
.L_1:
        /*000c*/ 	.byte	0x04, 0x12
        /*000e*/ 	.short	(.L_3 - .L_2)
	.align		4
.L_2:
        /*0010*/ 	.word	index@(triton_poi_fused__softmax_mul_1)
        /*0014*/ 	.word	0x00000000


	//----- nvinfo : EIATTR_FRAME_SIZE
	.align		4
.L_3:
        /*0018*/ 	.byte	0x04, 0x11
        /*001a*/ 	.short	(.L_5 - .L_4)
	.align		4
.L_4:
        /*001c*/ 	.word	index@(triton_poi_fused__softmax_mul_1)
        /*0020*/ 	.word	0x00000000


	//----- nvinfo : EIATTR_MIN_STACK_SIZE
	.align		4
.L_5:
        /*0024*/ 	.byte	0x04, 0x12
        /*0026*/ 	.short	(.L_7 - .L_6)
	.align		4
.L_6:
        /*0028*/ 	.word	index@(triton_poi_fused__softmax_mul_1)
        /*002c*/ 	.word	0x00000000
.L_7:


//--------------------- .nv.info.triton_poi_fused__softmax_mul_1 --------------------------
	.section	.nv.info.triton_poi_fused__softmax_mul_1,"",@"SHT_CUDA_INFO"
	.sectionflags	@""
	.align	4


	//----- nvinfo : EIATTR_CUDA_API_VERSION
	.align		4
        /*0000*/ 	.byte	0x04, 0x37
        /*0002*/ 	.short	(.L_9 - .L_8)
.L_8:
        /*0004*/ 	.word	0x0000007c


	//----- nvinfo : EIATTR_KPARAM_INFO
	.align		4
.L_9:
        /*0008*/ 	.byte	0x04, 0x17
        /*000a*/ 	.short	(.L_11 - .L_10)
.L_10:
        /*000c*/ 	.word	0x00000000
        /*0010*/ 	.short	0x0004
        /*0012*/ 	.short	0x0020
        /*0014*/ 	.byte	0x00, 0xf0, 0x11, 0x00


	//----- nvinfo : EIATTR_KPARAM_INFO
	.align		4
.L_11:
        /*0018*/ 	.byte	0x04, 0x17
        /*001a*/ 	.short	(.L_13 - .L_12)
.L_12:
        /*001c*/ 	.word	0x00000000
        /*0020*/ 	.short	0x0003
        /*0022*/ 	.short	0x0018
        /*0024*/ 	.byte	0x00, 0xf4, 0x21, 0x00


	//----- nvinfo : EIATTR_KPARAM_INFO
	.align		4
.L_13:
        /*0028*/ 	.byte	0x04, 0x17
        /*002a*/ 	.short	(.L_15 - .L_14)
.L_14:
        /*002c*/ 	.word	0x00000000
        /*0030*/ 	.short	0x0002
        /*0032*/ 	.short	0x0010
        /*0034*/ 	.byte	0x00, 0xf4, 0x21, 0x00


	//----- nvinfo : EIATTR_KPARAM_INFO
	.align		4
.L_15:
        /*0038*/ 	.byte	0x04, 0x17
        /*003a*/ 	.short	(.L_17 - .L_16)
.L_16:
        /*003c*/ 	.word	0x00000000
        /*0040*/ 	.short	0x0001
        /*0042*/ 	.short	0x0008
        /*0044*/ 	.byte	0x00, 0xf4, 0x21, 0x00


	//----- nvinfo : EIATTR_KPARAM_INFO
	.align		4
.L_17:
        /*0048*/ 	.byte	0x04, 0x17
        /*004a*/ 	.short	(.L_19 - .L_18)
.L_18:
        /*004c*/ 	.word	0x00000000
        /*0050*/ 	.short	0x0000
        /*0052*/ 	.short	0x0000
        /*0054*/ 	.byte	0x00, 0xf4, 0x21, 0x00


	//----- nvinfo : EIATTR_SPARSE_MMA_MASK
	.align		4
.L_19:
        /*0058*/ 	.byte	0x03, 0x50
        /*005a*/ 	.short	0x0000


	//----- nvinfo : EIATTR_MAXREG_COUNT
	.align		4
        /*005c*/ 	.byte	0x03, 0x1b
        /*005e*/ 	.short	0x00ff


	//----- nvinfo : EIATTR_EXIT_INSTR_OFFSETS
	.align		4
        /*0060*/ 	.byte	0x04, 0x1c
        /*0062*/ 	.short	(.L_21 - .L_20)


	//   ....[0]....
.L_20:
        /*0064*/ 	.word	0x000003e0


	//   ....[1]....
        /*0068*/ 	.word	0x00000400


	//----- nvinfo : EIATTR_REQNTID
	.align		4
.L_21:
        /*006c*/ 	.byte	0x04, 0x10
        /*006e*/ 	.short	(.L_23 - .L_22)
.L_22:
        /*0070*/ 	.word	0x00000080
        /*0074*/ 	.word	0x00000001
        /*0078*/ 	.word	0x00000001


	//----- nvinfo : EIATTR_CBANK_PARAM_SIZE
	.align		4
.L_23:
        /*007c*/ 	.byte	0x03, 0x19
        /*007e*/ 	.short	0x0024


	//----- nvinfo : EIATTR_PARAM_CBANK
	.align		4
        /*0080*/ 	.byte	0x04, 0x0a
        /*0082*/ 	.short	(.L_25 - .L_24)
	.align		4
.L_24:
        /*0084*/ 	.word	index@(.nv.constant0.triton_poi_fused__softmax_mul_1)
        /*0088*/ 	.short	0x0210
        /*008a*/ 	.short	0x0024


	//----- nvinfo : EIATTR_SW_WAR
	.align		4
.L_25:
        /*008c*/ 	.byte	0x04, 0x36
        /*008e*/ 	.short	(.L_27 - .L_26)
.L_26:
        /*0090*/ 	.word	0x00000008
.L_27:


//--------------------- .nv.callgraph             --------------------------
	.section	.nv.callgraph,"",@"SHT_CUDA_CALLGRAPH"
	.align	4
	.sectionentsize	8
	.align		4
        /*0000*/ 	.word	0x00000000
	.align		4
        /*0004*/ 	.word	0xffffffff
	.align		4
        /*0008*/ 	.word	0x00000000
	.align		4
        /*000c*/ 	.word	0xfffffffe
	.align		4
        /*0010*/ 	.word	0x00000000
	.align		4
        /*0014*/ 	.word	0xfffffffd
	.align		4
        /*0018*/ 	.word	0x00000000
	.align		4
        /*001c*/ 	.word	0xfffffffc


//--------------------- .text.triton_poi_fused__softmax_mul_1 --------------------------
	.section	.text.triton_poi_fused__softmax_mul_1,"ax",@progbits
	.align	128
        .global         triton_poi_fused__softmax_mul_1
        .type           triton_poi_fused__softmax_mul_1,@function
        .size           triton_poi_fused__softmax_mul_1,(.L_x_1 - triton_poi_fused__softmax_mul_1)
        .other          triton_poi_fused__softmax_mul_1,@"STO_CUDA_ENTRY STV_DEFAULT"
triton_poi_fused__softmax_mul_1:
.text.triton_poi_fused__softmax_mul_1:
[----:B------:R-:W0:Y:S01]  /*0000*/  LDC R1, c[0x0][0x28] ;  /* 0x00000a00ff017b82 */ /* 0x000e220000000800 */
[----:B------:R-:W1:Y:S07]  /*0010*/  S2R R0, SR_TID.X ;  /* 0x0000000000007919 */ /* 0x000e6e0000002100 */
[----:B------:R-:W2:Y:S01]  /*0020*/  LDC.64 R4, c[0x0][0x220] ;  /* 0x00008800ff047b82 */ /* 0x000ea20000000a00 */
[----:B------:R-:W3:Y:S07]  /*0030*/  S2R R7, SR_CTAID.X ;  /* 0x0000000000077919 */ /* 0x000eee0000002500 */
[----:B------:R-:W4:Y:S08]  /*0040*/  LDC.64 R8, c[0x0][0x218] ;  /* 0x00008600ff087b82 */ /* 0x000f300000000a00 */
[----:B------:R-:W5:Y:S01]  /*0050*/  LDC.64 R2, c[0x0][0x210] ;  /* 0x00008400ff027b82 */ /* 0x000f620000000a00 */
[----:B------:R-:W-:-:S07]  /*0060*/  ULDC.64 UR4, c[0x0][0x208] ;  /* 0x0000820000047ab9 */ /* 0x000fce0000000a00 */
[----:B------:R-:W2:Y:S01]  /*0070*/  LDC.64 R12, c[0x0][0x228] ;  /* 0x00008a00ff0c7b82 */ /* 0x000ea20000000a00 */
[----:B-1----:R-:W-:-:S04]  /*0080*/  SHF.L.U32 R0, R0, 0x1, RZ ;  /* 0x0000000100007819 */ /* 0x002fc800000006ff */
[----:B------:R-:W-:Y:S02]  /*0090*/  LOP3.LUT R0, R0, 0xfe, RZ, 0xc0, !PT ;  /* 0x000000fe00007812 */ /* 0x000fe400078ec0ff */
[----:B---3--:R-:W-:Y:S02]  /*00a0*/  SHF.R.S32.HI R6, RZ, 0x17, R7 ;  /* 0x00000017ff067819 */ /* 0x008fe40000011407 */
[----:B------:R-:W-:Y:S02]  /*00b0*/  LEA R7, R7, R0, 0x8 ;  /* 0x0000000007077211 */ /* 0x000fe400078e40ff */
[----:B------:R-:W-:Y:S02]  /*00c0*/  SGXT R0, R6, 0x1 ;  /* 0x000000010600781a */ /* 0x000fe40000000200 */
[C---:B------:R-:W-:Y:S01]  /*00d0*/  ISETP.GE.AND P6, PT, R7.reuse, 0x100, PT ;  /* 0x000001000700780c */ /* 0x040fe20003fc6270 */
[----:B----4-:R-:W-:Y:S01]  /*00e0*/  IMAD.WIDE R8, R7, 0x4, R8 ;  /* 0x0000000407087825 */ /* 0x010fe200078e0208 */
[----:B------:R-:W-:-:S02]  /*00f0*/  LEA.HI R0, R0, R7, RZ, 0x2 ;  /* 0x0000000700007211 */ /* 0x000fc400078f10ff */
[----:B------:R-:W-:Y:S01]  /*0100*/  MOV R14, RZ ;  /* 0x000000ff000e7202 */ /* 0x000fe20000000f00 */
[----:B-----5:R-:W-:Y:S01]  /*0110*/  IMAD.WIDE R2, R7, 0x4, R2 ;  /* 0x0000000407027825 */ /* 0x020fe200078e0202 */
[----:B------:R-:W-:Y:S01]  /*0120*/  SHF.R.S32.HI R15, RZ, 0x2, R0 ;  /* 0x00000002ff0f7819 */ /* 0x000fe20000011400 */
[----:B------:R-:W-:Y:S01]  /*0130*/  HFMA2.MMA R0, -RZ, RZ, 0, 0 ;  /* 0x00000000ff007435 */ /* 0x000fe200000001ff */
[----:B------:R-:W-:-:S03]  /*0140*/  CS2R R6, SRZ ;  /* 0x0000000000067805 */ /* 0x000fc6000001ff00 */
[C---:B--2---:R-:W-:Y:S01]  /*0150*/  IMAD.WIDE R10, R15.reuse, 0x4, R4 ;  /* 0x000000040f0a7825 */ /* 0x044fe200078e0204 */
[----:B------:R-:W-:Y:S02]  /*0160*/  CS2R R4, SRZ ;  /* 0x0000000000047805 */ /* 0x000fe4000001ff00 */
[----:B------:R-:W2:Y:S04]  /*0170*/  @!P6 LDG.E.64 R6, desc[UR4][R2.64] ;  /* 0x000000040206e981 */ /* 0x000ea8000c1e1b00 */
[----:B------:R-:W3:Y:S04]  /*0180*/  @!P6 LDG.E.EL R0, desc[UR4][R10.64] ;  /* 0x000000040a00e981 */ /* 0x000ee8000c2e1900 */
[----:B------:R-:W4:Y:S04]  /*0190*/  @!P6 LDG.E.EL R14, desc[UR4][R10.64] ;  /* 0x000000040a0ee981 */ /* 0x000f28000c2e1900 */
[----:B------:R-:W2:Y:S01]  /*01a0*/  @!P6 LDG.E.64 R4, desc[UR4][R8.64] ;  /* 0x000000040804e981 */ /* 0x000ea2000c1e1b00 */
[----:B------:R-:W-:Y:S01]  /*01b0*/  HFMA2.MMA R16, -RZ, RZ, 0, 0 ;  /* 0x00000000ff107435 */ /* 0x000fe200000001ff */
[----:B0-----:R-:W-:Y:S01]  /*01c0*/  IMAD.WIDE R12, R15, 0x4, R12 ;  /* 0x000000040f0c7825 */ /* 0x001fe200078e020c */
[----:B------:R-:W-:-:S06]  /*01d0*/  MOV R15, RZ ;  /* 0x000000ff000f7202 */ /* 0x000fcc0000000f00 */
[----:B------:R-:W5:Y:S04]  /*01e0*/  @!P6 LDG.E.EL R15, desc[UR4][R12.64] ;  /* 0x000000040c0fe981 */ /* 0x000f68000c2e1900 */
[----:B------:R-:W5:Y:S01]  /*01f0*/  @!P6 LDG.E.EL R16, desc[UR4][R12.64] ;  /* 0x000000040c10e981 */ /* 0x000f62000c2e1900 */
[----:B---3--:R-:W-:Y:S02]  /*0200*/  LOP3.LUT R17, R0, 0x80000000, RZ, 0x3c, !PT ;  /* 0x8000000000117812 */ /* 0x008fe400078e3cff */
[----:B----4-:R-:W-:-:S03]  /*0210*/  LOP3.LUT R14, R14, 0x80000000, RZ, 0x3c, !PT ;  /* 0x800000000e0e7812 */ /* 0x010fc600078e3cff */
[----:B--2---:R-:W-:Y:S02]  /*0220*/  FFMA R4, R4, R6, R17 ;  /* 0x0000000604047223 */ /* 0x004fe40000000011 */
[----:B------:R-:W-:Y:S02]  /*0230*/  FFMA R5, R5, R7, R14 ;  /* 0x0000000705057223 */ /* 0x000fe4000000000e */
[----:B------:R-:W-:Y:S02]  /*0240*/  FMUL R4, R4, 1.4426950216293334961 ;  /* 0x3fb8aa3b04047820 */ /* 0x000fe40000400000 */
[----:B------:R-:W-:-:S03]  /*0250*/  FMUL R5, R5, 1.4426950216293334961 ;  /* 0x3fb8aa3b05057820 */ /* 0x000fc60000400000 */
[----:B------:R-:W-:Y:S02]  /*0260*/  FSETP.GEU.AND P2, PT, R4, -126, PT ;  /* 0xc2fc00000400780b */ /* 0x000fe40003f4e000 */
[----:B------:R-:W-:Y:S02]  /*0270*/  FSETP.GEU.AND P3, PT, R5, -126, PT ;  /* 0xc2fc00000500780b */ /* 0x000fe40003f6e000 */
[C---:B-----5:R-:W-:Y:S02]  /*0280*/  FSETP.GT.AND P0, PT, |R16|.reuse, 8.50705917302346158658e+37, PT ;  /* 0x7e8000001000780b */ /* 0x060fe40003f04200 */
[C---:B------:R-:W-:Y:S02]  /*0290*/  FSETP.GT.AND P1, PT, |R15|.reuse, 8.50705917302346158658e+37, PT ;  /* 0x7e8000000f00780b */ /* 0x040fe40003f24200 */
[----:B------:R-:W-:Y:S02]  /*02a0*/  FSETP.GEU.AND P4, PT, |R16|, 1.175494350822287508e-38, PT ;  /* 0x008000001000780b */ /* 0x000fe40003f8e200 */
[----:B------:R-:W-:-:S03]  /*02b0*/  FSETP.GEU.AND P5, PT, |R15|, 1.175494350822287508e-38, PT ;  /* 0x008000000f00780b */ /* 0x000fc60003fae200 */
[----:B------:R-:W-:Y:S02]  /*02c0*/  @!P2 FMUL R4, R4, 0.5 ;  /* 0x3f0000000404a820 */ /* 0x000fe40000400000 */
[----:B------:R-:W-:Y:S02]  /*02d0*/  @!P3 FMUL R5, R5, 0.5 ;  /* 0x3f0000000505b820 */ /* 0x000fe40000400000 */
[----:B------:R-:W0:Y:S01]  /*02e0*/  MUFU.EX2 R0, R4 ;  /* 0x0000000400007308 */ /* 0x000e220000000800 */
[----:B------:R-:W-:Y:S01]  /*02f0*/  @P0 FMUL R16, R16, 0.25 ;  /* 0x3e80000010100820 */ /* 0x000fe20000400000 */
[----:B------:R-:W-:-:S06]  /*0300*/  @P1 FMUL R15, R15, 0.25 ;  /* 0x3e8000000f0f1820 */ /* 0x000fcc0000400000 */
[----:B------:R-:W1:Y:S01]  /*0310*/  MUFU.EX2 R6, R5 ;  /* 0x0000000500067308 */ /* 0x000e620000000800 */
[----:B------:R-:W-:Y:S01]  /*0320*/  @!P4 FMUL R16, R16, 16777216 ;  /* 0x4b8000001010c820 */ /* 0x000fe20000400000 */
[----:B------:R-:W-:-:S06]  /*0330*/  @!P5 FMUL R15, R15, 16777216 ;  /* 0x4b8000000f0fd820 */ /* 0x000fcc0000400000 */
[----:B------:R-:W2:Y:S01]  /*0340*/  MUFU.RCP R7, R16 ;  /* 0x0000001000077308 */ /* 0x000ea20000001000 */
[----:B0-----:R-:W-:-:S07]  /*0350*/  @!P2 FMUL R0, R0, R0 ;  /* 0x000000000000a220 */ /* 0x001fce0000400000 */
[----:B------:R-:W0:Y:S01]  /*0360*/  MUFU.RCP R9, R15 ;  /* 0x0000000f00097308 */ /* 0x000e220000001000 */
[----:B-1----:R-:W-:Y:S01]  /*0370*/  @!P3 FMUL R6, R6, R6 ;  /* 0x000000060606b220 */ /* 0x002fe20000400000 */
[----:B------:R-:W-:-:S03]  /*0380*/  @P0 FMUL R0, R0, 0.25 ;  /* 0x3e80000000000820 */ /* 0x000fc60000400000 */
[----:B------:R-:W-:Y:S01]  /*0390*/  @P1 FMUL R6, R6, 0.25 ;  /* 0x3e80000006061820 */ /* 0x000fe20000400000 */
[----:B------:R-:W-:-:S03]  /*03a0*/  @!P4 FMUL R0, R0, 16777216 ;  /* 0x4b8000000000c820 */ /* 0x000fc60000400000 */
[----:B------:R-:W-:Y:S01]  /*03b0*/  @!P5 FMUL R6, R6, 16777216 ;  /* 0x4b8000000606d820 */ /* 0x000fe20000400000 */
[----:B--2---:R-:W-:-:S03]  /*03c0*/  FMUL R8, R7, R0 ;  /* 0x0000000007087220 */ /* 0x004fc60000400000 */
[----:B0-----:R-:W-:Y:S01]  /*03d0*/  FMUL R9, R9, R6 ;  /* 0x0000000609097220 */ /* 0x001fe20000400000 */
[----:B------:R-:W-:Y:S06]  /*03e0*/  @P6 EXIT ;  /* 0x000000000000694d */ /* 0x000fec0003800000 */
[----:B------:R-:W-:Y:S01]  /*03f0*/  STG.E.64 desc[UR4][R2.64], R8 ;  /* 0x0000000802007986 */ /* 0x000fe2000c101b04 */
[----:B------:R-:W-:Y:S05]  /*0400*/  EXIT ;  /* 0x000000000000794d */ /* 0x000fea0003800000 */
.L_x_0:
[----:B------:R-:W-:-:S00]  /*0410*/  BRA `(.L_x_0) ;  /* 0xfffffffc00fc7947 */ /* 0x000fc0000383ffff */
[----:B------:R-:W-:-:S00]  /*0420*/  NOP ;  /* 0x0000000000007918 */ /* 0x000fc00000000000 */
        /* <DEDUP_REMOVED lines=13> */
.L_x_1:


//--------------------- .nv.constant0.triton_poi_fused__softmax_mul_1 --------------------------
	.section	.nv.constant0.triton_poi_fused__softmax_mul_1,"a",@progbits
	.sectionflags	@""
	.align	4
.nv.constant0.triton_poi_fused__softmax_mul_1:
	.zero		564
